//
// Generated by NVIDIA NVVM Compiler
//
// Compiler Build ID: CL-36424714
// Cuda compilation tools, release 13.0, V13.0.88
// Based on NVVM 20.0.0
//

.version 9.0
.target sm_100
.address_size 64

	// .globl	_Z15kernel_low_regsPfPKfi

.visible .entry _Z15kernel_low_regsPfPKfi(
	.param .u64 .ptr .align 1 _Z15kernel_low_regsPfPKfi_param_0,
	.param .u64 .ptr .align 1 _Z15kernel_low_regsPfPKfi_param_1,
	.param .u32 _Z15kernel_low_regsPfPKfi_param_2
)
{
	.reg .pred 	%p<6>;
	.reg .b32 	%r<16>;
	.reg .b32 	%f<23>;
	.reg .b64 	%rd<9>;

	ld.param.u64 	%rd1, [_Z15kernel_low_regsPfPKfi_param_0];
	ld.param.u64 	%rd2, [_Z15kernel_low_regsPfPKfi_param_1];
	ld.param.u32 	%r9, [_Z15kernel_low_regsPfPKfi_param_2];
	cvta.to.global.u64 	%rd3, %rd2;
	mov.u32 	%r10, %ntid.x;
	mov.u32 	%r11, %ctaid.x;
	mov.u32 	%r12, %tid.x;
	mad.lo.s32 	%r1, %r10, %r11, %r12;
	mul.wide.s32 	%rd4, %r1, 4;
	add.s64 	%rd5, %rd3, %rd4;
	ld.global.nc.f32 	%f22, [%rd5];
	setp.lt.s32 	%p1, %r9, 1;
	@%p1 bra 	$L__BB0_7;
	and.b32  	%r2, %r9, 3;
	setp.lt.u32 	%p2, %r9, 4;
	@%p2 bra 	$L__BB0_4;
	and.b32  	%r13, %r9, 2147483644;
	neg.s32 	%r14, %r13;
$L__BB0_3:
	fma.rn.f32 	%f10, %f22, 0f3F800008, 0f3F800000;
	add.f32 	%f11, %f10, 0fBF800000;
	fma.rn.f32 	%f12, %f11, 0f3F800008, 0f3F800000;
	add.f32 	%f13, %f12, 0fBF800000;
	fma.rn.f32 	%f14, %f13, 0f3F800008, 0f3F800000;
	add.f32 	%f15, %f14, 0fBF800000;
	fma.rn.f32 	%f16, %f15, 0f3F800008, 0f3F800000;
	add.f32 	%f22, %f16, 0fBF800000;
	add.s32 	%r14, %r14, 4;
	setp.ne.s32 	%p3, %r14, 0;
	@%p3 bra 	$L__BB0_3;
$L__BB0_4:
	setp.eq.s32 	%p4, %r2, 0;
	@%p4 bra 	$L__BB0_7;
	neg.s32 	%r15, %r2;
$L__BB0_6:
	.pragma "nounroll";
	fma.rn.f32 	%f17, %f22, 0f3F800008, 0f3F800000;
	add.f32 	%f22, %f17, 0fBF800000;
	add.s32 	%r15, %r15, 1;
	setp.ne.s32 	%p5, %r15, 0;
	@%p5 bra 	$L__BB0_6;
$L__BB0_7:
	cvta.to.global.u64 	%rd6, %rd1;
	add.s64 	%rd8, %rd6, %rd4;
	st.global.f32 	[%rd8], %f22;
	ret;

}
	// .globl	_Z16kernel_high_regsPfPKfi
.visible .entry _Z16kernel_high_regsPfPKfi(
	.param .u64 .ptr .align 1 _Z16kernel_high_regsPfPKfi_param_0,
	.param .u64 .ptr .align 1 _Z16kernel_high_regsPfPKfi_param_1,
	.param .u32 _Z16kernel_high_regsPfPKfi_param_2
)
{
	.reg .pred 	%p<3>;
	.reg .b32 	%r<15>;
	.reg .b32 	%f<770>;
	.reg .b64 	%rd<10>;

	ld.param.u64 	%rd2, [_Z16kernel_high_regsPfPKfi_param_1];
	ld.param.u32 	%r4, [_Z16kernel_high_regsPfPKfi_param_2];
	cvta.to.global.u64 	%rd3, %rd2;
	mov.u32 	%r5, %ntid.x;
	mov.u32 	%r6, %ctaid.x;
	mov.u32 	%r7, %tid.x;
	mad.lo.s32 	%r8, %r5, %r6, %r7;
	mul.wide.s32 	%rd4, %r8, 4;
	add.s64 	%rd5, %rd3, %rd4;
	ld.global.nc.f32 	%f385, [%rd5];
	add.f32 	%f765, %f385, 0f00000000;
	add.f32 	%f764, %f385, 0f3F800000;
	add.f32 	%f763, %f385, 0f40000000;
	add.f32 	%f762, %f385, 0f40400000;
	add.f32 	%f761, %f385, 0f40800000;
	add.f32 	%f760, %f385, 0f40A00000;
	add.f32 	%f759, %f385, 0f40C00000;
	add.f32 	%f758, %f385, 0f40E00000;
	add.f32 	%f757, %f385, 0f41000000;
	add.f32 	%f756, %f385, 0f41100000;
	add.f32 	%f755, %f385, 0f41200000;
	add.f32 	%f754, %f385, 0f41300000;
	add.f32 	%f753, %f385, 0f41400000;
	add.f32 	%f752, %f385, 0f41500000;
	add.f32 	%f751, %f385, 0f41600000;
	add.f32 	%f750, %f385, 0f41700000;
	add.f32 	%f749, %f385, 0f41800000;
	add.f32 	%f748, %f385, 0f41880000;
	add.f32 	%f747, %f385, 0f41900000;
	add.f32 	%f746, %f385, 0f41980000;
	add.f32 	%f745, %f385, 0f41A00000;
	add.f32 	%f744, %f385, 0f41A80000;
	add.f32 	%f743, %f385, 0f41B00000;
	add.f32 	%f742, %f385, 0f41B80000;
	add.f32 	%f741, %f385, 0f41C00000;
	add.f32 	%f740, %f385, 0f41C80000;
	add.f32 	%f739, %f385, 0f41D00000;
	add.f32 	%f738, %f385, 0f41D80000;
	add.f32 	%f737, %f385, 0f41E00000;
	add.f32 	%f736, %f385, 0f41E80000;
	add.f32 	%f735, %f385, 0f41F00000;
	add.f32 	%f734, %f385, 0f41F80000;
	add.f32 	%f733, %f385, 0f42000000;
	add.f32 	%f732, %f385, 0f42040000;
	add.f32 	%f731, %f385, 0f42080000;
	add.f32 	%f730, %f385, 0f420C0000;
	add.f32 	%f729, %f385, 0f42100000;
	add.f32 	%f728, %f385, 0f42140000;
	add.f32 	%f727, %f385, 0f42180000;
	add.f32 	%f726, %f385, 0f421C0000;
	add.f32 	%f725, %f385, 0f42200000;
	add.f32 	%f724, %f385, 0f42240000;
	add.f32 	%f723, %f385, 0f42280000;
	add.f32 	%f722, %f385, 0f422C0000;
	add.f32 	%f721, %f385, 0f42300000;
	add.f32 	%f720, %f385, 0f42340000;
	add.f32 	%f719, %f385, 0f42380000;
	add.f32 	%f718, %f385, 0f423C0000;
	add.f32 	%f717, %f385, 0f42400000;
	add.f32 	%f716, %f385, 0f42440000;
	add.f32 	%f715, %f385, 0f42480000;
	add.f32 	%f714, %f385, 0f424C0000;
	add.f32 	%f713, %f385, 0f42500000;
	add.f32 	%f712, %f385, 0f42540000;
	add.f32 	%f711, %f385, 0f42580000;
	add.f32 	%f710, %f385, 0f425C0000;
	add.f32 	%f709, %f385, 0f42600000;
	add.f32 	%f708, %f385, 0f42640000;
	add.f32 	%f707, %f385, 0f42680000;
	add.f32 	%f706, %f385, 0f426C0000;
	add.f32 	%f705, %f385, 0f42700000;
	add.f32 	%f704, %f385, 0f42740000;
	add.f32 	%f703, %f385, 0f42780000;
	add.f32 	%f702, %f385, 0f427C0000;
	add.f32 	%f701, %f385, 0f42800000;
	add.f32 	%f700, %f385, 0f42820000;
	add.f32 	%f699, %f385, 0f42840000;
	add.f32 	%f698, %f385, 0f42860000;
	add.f32 	%f697, %f385, 0f42880000;
	add.f32 	%f696, %f385, 0f428A0000;
	add.f32 	%f695, %f385, 0f428C0000;
	add.f32 	%f694, %f385, 0f428E0000;
	add.f32 	%f693, %f385, 0f42900000;
	add.f32 	%f692, %f385, 0f42920000;
	add.f32 	%f691, %f385, 0f42940000;
	add.f32 	%f690, %f385, 0f42960000;
	add.f32 	%f689, %f385, 0f42980000;
	add.f32 	%f688, %f385, 0f429A0000;
	add.f32 	%f687, %f385, 0f429C0000;
	add.f32 	%f686, %f385, 0f429E0000;
	add.f32 	%f685, %f385, 0f42A00000;
	add.f32 	%f684, %f385, 0f42A20000;
	add.f32 	%f683, %f385, 0f42A40000;
	add.f32 	%f682, %f385, 0f42A60000;
	add.f32 	%f681, %f385, 0f42A80000;
	add.f32 	%f680, %f385, 0f42AA0000;
	add.f32 	%f679, %f385, 0f42AC0000;
	add.f32 	%f678, %f385, 0f42AE0000;
	add.f32 	%f677, %f385, 0f42B00000;
	add.f32 	%f676, %f385, 0f42B20000;
	add.f32 	%f675, %f385, 0f42B40000;
	add.f32 	%f674, %f385, 0f42B60000;
	add.f32 	%f766, %f385, 0f42B80000;
	add.f32 	%f767, %f385, 0f42BA0000;
	add.f32 	%f768, %f385, 0f42BC0000;
	add.f32 	%f769, %f385, 0f42BE0000;
	setp.lt.s32 	%p1, %r4, 1;
	@%p1 bra 	$L__BB1_3;
	ld.param.u32 	%r13, [_Z16kernel_high_regsPfPKfi_param_2];
	neg.s32 	%r14, %r13;
$L__BB1_2:
	fma.rn.f32 	%f386, %f765, 0f3F800008, 0f3F800000;
	add.f32 	%f765, %f386, 0fBF800000;
	fma.rn.f32 	%f387, %f764, 0f3F800008, 0f3F800000;
	add.f32 	%f764, %f387, 0fBF800000;
	fma.rn.f32 	%f388, %f763, 0f3F800008, 0f3F800000;
	add.f32 	%f763, %f388, 0fBF800000;
	fma.rn.f32 	%f389, %f762, 0f3F800008, 0f3F800000;
	add.f32 	%f762, %f389, 0fBF800000;
	fma.rn.f32 	%f390, %f761, 0f3F800008, 0f3F800000;
	add.f32 	%f761, %f390, 0fBF800000;
	fma.rn.f32 	%f391, %f760, 0f3F800008, 0f3F800000;
	add.f32 	%f760, %f391, 0fBF800000;
	fma.rn.f32 	%f392, %f759, 0f3F800008, 0f3F800000;
	add.f32 	%f759, %f392, 0fBF800000;
	fma.rn.f32 	%f393, %f758, 0f3F800008, 0f3F800000;
	add.f32 	%f758, %f393, 0fBF800000;
	fma.rn.f32 	%f394, %f757, 0f3F800008, 0f3F800000;
	add.f32 	%f757, %f394, 0fBF800000;
	fma.rn.f32 	%f395, %f756, 0f3F800008, 0f3F800000;
	add.f32 	%f756, %f395, 0fBF800000;
	fma.rn.f32 	%f396, %f755, 0f3F800008, 0f3F800000;
	add.f32 	%f755, %f396, 0fBF800000;
	fma.rn.f32 	%f397, %f754, 0f3F800008, 0f3F800000;
	add.f32 	%f754, %f397, 0fBF800000;
	fma.rn.f32 	%f398, %f753, 0f3F800008, 0f3F800000;
	add.f32 	%f753, %f398, 0fBF800000;
	fma.rn.f32 	%f399, %f752, 0f3F800008, 0f3F800000;
	add.f32 	%f752, %f399, 0fBF800000;
	fma.rn.f32 	%f400, %f751, 0f3F800008, 0f3F800000;
	add.f32 	%f751, %f400, 0fBF800000;
	fma.rn.f32 	%f401, %f750, 0f3F800008, 0f3F800000;
	add.f32 	%f750, %f401, 0fBF800000;
	fma.rn.f32 	%f402, %f749, 0f3F800008, 0f3F800000;
	add.f32 	%f749, %f402, 0fBF800000;
	fma.rn.f32 	%f403, %f748, 0f3F800008, 0f3F800000;
	add.f32 	%f748, %f403, 0fBF800000;
	fma.rn.f32 	%f404, %f747, 0f3F800008, 0f3F800000;
	add.f32 	%f747, %f404, 0fBF800000;
	fma.rn.f32 	%f405, %f746, 0f3F800008, 0f3F800000;
	add.f32 	%f746, %f405, 0fBF800000;
	fma.rn.f32 	%f406, %f745, 0f3F800008, 0f3F800000;
	add.f32 	%f745, %f406, 0fBF800000;
	fma.rn.f32 	%f407, %f744, 0f3F800008, 0f3F800000;
	add.f32 	%f744, %f407, 0fBF800000;
	fma.rn.f32 	%f408, %f743, 0f3F800008, 0f3F800000;
	add.f32 	%f743, %f408, 0fBF800000;
	fma.rn.f32 	%f409, %f742, 0f3F800008, 0f3F800000;
	add.f32 	%f742, %f409, 0fBF800000;
	fma.rn.f32 	%f410, %f741, 0f3F800008, 0f3F800000;
	add.f32 	%f741, %f410, 0fBF800000;
	fma.rn.f32 	%f411, %f740, 0f3F800008, 0f3F800000;
	add.f32 	%f740, %f411, 0fBF800000;
	fma.rn.f32 	%f412, %f739, 0f3F800008, 0f3F800000;
	add.f32 	%f739, %f412, 0fBF800000;
	fma.rn.f32 	%f413, %f738, 0f3F800008, 0f3F800000;
	add.f32 	%f738, %f413, 0fBF800000;
	fma.rn.f32 	%f414, %f737, 0f3F800008, 0f3F800000;
	add.f32 	%f737, %f414, 0fBF800000;
	fma.rn.f32 	%f415, %f736, 0f3F800008, 0f3F800000;
	add.f32 	%f736, %f415, 0fBF800000;
	fma.rn.f32 	%f416, %f735, 0f3F800008, 0f3F800000;
	add.f32 	%f735, %f416, 0fBF800000;
	fma.rn.f32 	%f417, %f734, 0f3F800008, 0f3F800000;
	add.f32 	%f734, %f417, 0fBF800000;
	fma.rn.f32 	%f418, %f733, 0f3F800008, 0f3F800000;
	add.f32 	%f733, %f418, 0fBF800000;
	fma.rn.f32 	%f419, %f732, 0f3F800008, 0f3F800000;
	add.f32 	%f732, %f419, 0fBF800000;
	fma.rn.f32 	%f420, %f731, 0f3F800008, 0f3F800000;
	add.f32 	%f731, %f420, 0fBF800000;
	fma.rn.f32 	%f421, %f730, 0f3F800008, 0f3F800000;
	add.f32 	%f730, %f421, 0fBF800000;
	fma.rn.f32 	%f422, %f729, 0f3F800008, 0f3F800000;
	add.f32 	%f729, %f422, 0fBF800000;
	fma.rn.f32 	%f423, %f728, 0f3F800008, 0f3F800000;
	add.f32 	%f728, %f423, 0fBF800000;
	fma.rn.f32 	%f424, %f727, 0f3F800008, 0f3F800000;
	add.f32 	%f727, %f424, 0fBF800000;
	fma.rn.f32 	%f425, %f726, 0f3F800008, 0f3F800000;
	add.f32 	%f726, %f425, 0fBF800000;
	fma.rn.f32 	%f426, %f725, 0f3F800008, 0f3F800000;
	add.f32 	%f725, %f426, 0fBF800000;
	fma.rn.f32 	%f427, %f724, 0f3F800008, 0f3F800000;
	add.f32 	%f724, %f427, 0fBF800000;
	fma.rn.f32 	%f428, %f723, 0f3F800008, 0f3F800000;
	add.f32 	%f723, %f428, 0fBF800000;
	fma.rn.f32 	%f429, %f722, 0f3F800008, 0f3F800000;
	add.f32 	%f722, %f429, 0fBF800000;
	fma.rn.f32 	%f430, %f721, 0f3F800008, 0f3F800000;
	add.f32 	%f721, %f430, 0fBF800000;
	fma.rn.f32 	%f431, %f720, 0f3F800008, 0f3F800000;
	add.f32 	%f720, %f431, 0fBF800000;
	fma.rn.f32 	%f432, %f719, 0f3F800008, 0f3F800000;
	add.f32 	%f719, %f432, 0fBF800000;
	fma.rn.f32 	%f433, %f718, 0f3F800008, 0f3F800000;
	add.f32 	%f718, %f433, 0fBF800000;
	fma.rn.f32 	%f434, %f717, 0f3F800008, 0f3F800000;
	add.f32 	%f717, %f434, 0fBF800000;
	fma.rn.f32 	%f435, %f716, 0f3F800008, 0f3F800000;
	add.f32 	%f716, %f435, 0fBF800000;
	fma.rn.f32 	%f436, %f715, 0f3F800008, 0f3F800000;
	add.f32 	%f715, %f436, 0fBF800000;
	fma.rn.f32 	%f437, %f714, 0f3F800008, 0f3F800000;
	add.f32 	%f714, %f437, 0fBF800000;
	fma.rn.f32 	%f438, %f713, 0f3F800008, 0f3F800000;
	add.f32 	%f713, %f438, 0fBF800000;
	fma.rn.f32 	%f439, %f712, 0f3F800008, 0f3F800000;
	add.f32 	%f712, %f439, 0fBF800000;
	fma.rn.f32 	%f440, %f711, 0f3F800008, 0f3F800000;
	add.f32 	%f711, %f440, 0fBF800000;
	fma.rn.f32 	%f441, %f710, 0f3F800008, 0f3F800000;
	add.f32 	%f710, %f441, 0fBF800000;
	fma.rn.f32 	%f442, %f709, 0f3F800008, 0f3F800000;
	add.f32 	%f709, %f442, 0fBF800000;
	fma.rn.f32 	%f443, %f708, 0f3F800008, 0f3F800000;
	add.f32 	%f708, %f443, 0fBF800000;
	fma.rn.f32 	%f444, %f707, 0f3F800008, 0f3F800000;
	add.f32 	%f707, %f444, 0fBF800000;
	fma.rn.f32 	%f445, %f706, 0f3F800008, 0f3F800000;
	add.f32 	%f706, %f445, 0fBF800000;
	fma.rn.f32 	%f446, %f705, 0f3F800008, 0f3F800000;
	add.f32 	%f705, %f446, 0fBF800000;
	fma.rn.f32 	%f447, %f704, 0f3F800008, 0f3F800000;
	add.f32 	%f704, %f447, 0fBF800000;
	fma.rn.f32 	%f448, %f703, 0f3F800008, 0f3F800000;
	add.f32 	%f703, %f448, 0fBF800000;
	fma.rn.f32 	%f449, %f702, 0f3F800008, 0f3F800000;
	add.f32 	%f702, %f449, 0fBF800000;
	fma.rn.f32 	%f450, %f701, 0f3F800008, 0f3F800000;
	add.f32 	%f701, %f450, 0fBF800000;
	fma.rn.f32 	%f451, %f700, 0f3F800008, 0f3F800000;
	add.f32 	%f700, %f451, 0fBF800000;
	fma.rn.f32 	%f452, %f699, 0f3F800008, 0f3F800000;
	add.f32 	%f699, %f452, 0fBF800000;
	fma.rn.f32 	%f453, %f698, 0f3F800008, 0f3F800000;
	add.f32 	%f698, %f453, 0fBF800000;
	fma.rn.f32 	%f454, %f697, 0f3F800008, 0f3F800000;
	add.f32 	%f697, %f454, 0fBF800000;
	fma.rn.f32 	%f455, %f696, 0f3F800008, 0f3F800000;
	add.f32 	%f696, %f455, 0fBF800000;
	fma.rn.f32 	%f456, %f695, 0f3F800008, 0f3F800000;
	add.f32 	%f695, %f456, 0fBF800000;
	fma.rn.f32 	%f457, %f694, 0f3F800008, 0f3F800000;
	add.f32 	%f694, %f457, 0fBF800000;
	fma.rn.f32 	%f458, %f693, 0f3F800008, 0f3F800000;
	add.f32 	%f693, %f458, 0fBF800000;
	fma.rn.f32 	%f459, %f692, 0f3F800008, 0f3F800000;
	add.f32 	%f692, %f459, 0fBF800000;
	fma.rn.f32 	%f460, %f691, 0f3F800008, 0f3F800000;
	add.f32 	%f691, %f460, 0fBF800000;
	fma.rn.f32 	%f461, %f690, 0f3F800008, 0f3F800000;
	add.f32 	%f690, %f461, 0fBF800000;
	fma.rn.f32 	%f462, %f689, 0f3F800008, 0f3F800000;
	add.f32 	%f689, %f462, 0fBF800000;
	fma.rn.f32 	%f463, %f688, 0f3F800008, 0f3F800000;
	add.f32 	%f688, %f463, 0fBF800000;
	fma.rn.f32 	%f464, %f687, 0f3F800008, 0f3F800000;
	add.f32 	%f687, %f464, 0fBF800000;
	fma.rn.f32 	%f465, %f686, 0f3F800008, 0f3F800000;
	add.f32 	%f686, %f465, 0fBF800000;
	fma.rn.f32 	%f466, %f685, 0f3F800008, 0f3F800000;
	add.f32 	%f685, %f466, 0fBF800000;
	fma.rn.f32 	%f467, %f684, 0f3F800008, 0f3F800000;
	add.f32 	%f684, %f467, 0fBF800000;
	fma.rn.f32 	%f468, %f683, 0f3F800008, 0f3F800000;
	add.f32 	%f683, %f468, 0fBF800000;
	fma.rn.f32 	%f469, %f682, 0f3F800008, 0f3F800000;
	add.f32 	%f682, %f469, 0fBF800000;
	fma.rn.f32 	%f470, %f681, 0f3F800008, 0f3F800000;
	add.f32 	%f681, %f470, 0fBF800000;
	fma.rn.f32 	%f471, %f680, 0f3F800008, 0f3F800000;
	add.f32 	%f680, %f471, 0fBF800000;
	fma.rn.f32 	%f472, %f679, 0f3F800008, 0f3F800000;
	add.f32 	%f679, %f472, 0fBF800000;
	fma.rn.f32 	%f473, %f678, 0f3F800008, 0f3F800000;
	add.f32 	%f678, %f473, 0fBF800000;
	fma.rn.f32 	%f474, %f677, 0f3F800008, 0f3F800000;
	add.f32 	%f677, %f474, 0fBF800000;
	fma.rn.f32 	%f475, %f676, 0f3F800008, 0f3F800000;
	add.f32 	%f676, %f475, 0fBF800000;
	fma.rn.f32 	%f476, %f675, 0f3F800008, 0f3F800000;
	add.f32 	%f675, %f476, 0fBF800000;
	fma.rn.f32 	%f477, %f674, 0f3F800008, 0f3F800000;
	add.f32 	%f674, %f477, 0fBF800000;
	fma.rn.f32 	%f478, %f766, 0f3F800008, 0f3F800000;
	add.f32 	%f766, %f478, 0fBF800000;
	fma.rn.f32 	%f479, %f767, 0f3F800008, 0f3F800000;
	add.f32 	%f767, %f479, 0fBF800000;
	fma.rn.f32 	%f480, %f768, 0f3F800008, 0f3F800000;
	add.f32 	%f768, %f480, 0fBF800000;
	fma.rn.f32 	%f481, %f769, 0f3F800008, 0f3F800000;
	add.f32 	%f769, %f481, 0fBF800000;
	add.s32 	%r14, %r14, 1;
	setp.ne.s32 	%p2, %r14, 0;
	@%p2 bra 	$L__BB1_2;
$L__BB1_3:
	ld.param.u64 	%rd9, [_Z16kernel_high_regsPfPKfi_param_0];
	mov.u32 	%r9, %ntid.x;
	mov.u32 	%r10, %ctaid.x;
	mov.u32 	%r11, %tid.x;
	mad.lo.s32 	%r12, %r9, %r10, %r11;
	cvta.to.global.u64 	%rd6, %rd9;
	add.f32 	%f482, %f764, %f765;
	add.f32 	%f483, %f763, %f482;
	add.f32 	%f484, %f762, %f483;
	add.f32 	%f485, %f761, %f484;
	add.f32 	%f486, %f760, %f485;
	add.f32 	%f487, %f759, %f486;
	add.f32 	%f488, %f758, %f487;
	add.f32 	%f489, %f488, 0f00000000;
	add.f32 	%f490, %f756, %f757;
	add.f32 	%f491, %f755, %f490;
	add.f32 	%f492, %f754, %f491;
	add.f32 	%f493, %f753, %f492;
	add.f32 	%f494, %f752, %f493;
	add.f32 	%f495, %f751, %f494;
	add.f32 	%f496, %f750, %f495;
	add.f32 	%f497, %f496, %f489;
	add.f32 	%f498, %f748, %f749;
	add.f32 	%f499, %f747, %f498;
	add.f32 	%f500, %f746, %f499;
	add.f32 	%f501, %f745, %f500;
	add.f32 	%f502, %f744, %f501;
	add.f32 	%f503, %f743, %f502;
	add.f32 	%f504, %f742, %f503;
	add.f32 	%f505, %f504, %f497;
	add.f32 	%f506, %f740, %f741;
	add.f32 	%f507, %f739, %f506;
	add.f32 	%f508, %f738, %f507;
	add.f32 	%f509, %f737, %f508;
	add.f32 	%f510, %f736, %f509;
	add.f32 	%f511, %f735, %f510;
	add.f32 	%f512, %f734, %f511;
	add.f32 	%f513, %f512, %f505;
	add.f32 	%f514, %f732, %f733;
	add.f32 	%f515, %f731, %f514;
	add.f32 	%f516, %f730, %f515;
	add.f32 	%f517, %f729, %f516;
	add.f32 	%f518, %f728, %f517;
	add.f32 	%f519, %f727, %f518;
	add.f32 	%f520, %f726, %f519;
	add.f32 	%f521, %f520, %f513;
	add.f32 	%f522, %f724, %f725;
	add.f32 	%f523, %f723, %f522;
	add.f32 	%f524, %f722, %f523;
	add.f32 	%f525, %f721, %f524;
	add.f32 	%f526, %f720, %f525;
	add.f32 	%f527, %f719, %f526;
	add.f32 	%f528, %f718, %f527;
	add.f32 	%f529, %f528, %f521;
	add.f32 	%f530, %f716, %f717;
	add.f32 	%f531, %f715, %f530;
	add.f32 	%f532, %f714, %f531;
	add.f32 	%f533, %f713, %f532;
	add.f32 	%f534, %f712, %f533;
	add.f32 	%f535, %f711, %f534;
	add.f32 	%f536, %f710, %f535;
	add.f32 	%f537, %f536, %f529;
	add.f32 	%f538, %f708, %f709;
	add.f32 	%f539, %f707, %f538;
	add.f32 	%f540, %f706, %f539;
	add.f32 	%f541, %f705, %f540;
	add.f32 	%f542, %f704, %f541;
	add.f32 	%f543, %f703, %f542;
	add.f32 	%f544, %f702, %f543;
	add.f32 	%f545, %f544, %f537;
	add.f32 	%f546, %f700, %f701;
	add.f32 	%f547, %f699, %f546;
	add.f32 	%f548, %f698, %f547;
	add.f32 	%f549, %f697, %f548;
	add.f32 	%f550, %f696, %f549;
	add.f32 	%f551, %f695, %f550;
	add.f32 	%f552, %f694, %f551;
	add.f32 	%f553, %f552, %f545;
	add.f32 	%f554, %f692, %f693;
	add.f32 	%f555, %f691, %f554;
	add.f32 	%f556, %f690, %f555;
	add.f32 	%f557, %f689, %f556;
	add.f32 	%f558, %f688, %f557;
	add.f32 	%f559, %f687, %f558;
	add.f32 	%f560, %f686, %f559;
	add.f32 	%f561, %f560, %f553;
	add.f32 	%f562, %f684, %f685;
	add.f32 	%f563, %f683, %f562;
	add.f32 	%f564, %f682, %f563;
	add.f32 	%f565, %f681, %f564;
	add.f32 	%f566, %f680, %f565;
	add.f32 	%f567, %f679, %f566;
	add.f32 	%f568, %f678, %f567;
	add.f32 	%f569, %f568, %f561;
	add.f32 	%f570, %f676, %f677;
	add.f32 	%f571, %f675, %f570;
	add.f32 	%f572, %f674, %f571;
	add.f32 	%f573, %f572, %f766;
	add.f32 	%f574, %f573, %f767;
	add.f32 	%f575, %f574, %f768;
	add.f32 	%f576, %f575, %f769;
	add.f32 	%f577, %f576, %f569;
	mul.wide.s32 	%rd7, %r12, 4;
	add.s64 	%rd8, %rd6, %rd7;
	st.global.f32 	[%rd8], %f577;
	ret;

}


// ===== COMPILED SASS (sm_100) =====

	.target	sm_100

	.elftype	@"ET_EXEC"


//--------------------- .note.nv.tkinfo           --------------------------
	.section	.note.nv.tkinfo,"",@"SHT_NOTE"
	.sectionflags	@"SHF_NOTE_NV_TKINFO"
	.tkinfo
        /*0018*/ 	.word	0x00000002
        /*0030*/ 	.string	""
        /*0030*/ 	.string	"ptxas"
        /*0030*/ 	.string	"Cuda compilation tools, release 13.0, V13.0.88"
        /*0030*/ 	.string	"Build cuda_13.0.r13.0/compiler.36424714_0"
        /*0030*/ 	.string	"-arch sm_100 -m 64 "



//--------------------- .note.nv.cuinfo           --------------------------
	.section	.note.nv.cuinfo,"",@"SHT_NOTE"
	.sectionflags	@"SHF_NOTE_NV_CUINFO"
        /*0018*/ 	.short	0x0002
        /*001a*/ 	.short	0x0064
        /*001c*/ 	.short	0x0082
	.zero		2


//--------------------- .nv.info                  --------------------------
	.section	.nv.info,"",@"SHT_CUDA_INFO"
	.align	4


	//----- nvinfo : EIATTR_REGCOUNT
	.align		4
        /*0000*/ 	.byte	0x04, 0x2f
        /*0002*/ 	.short	(.L_1 - .L_0)
	.align		4
.L_0:
        /*0004*/ 	.word	index@(_Z15kernel_low_regsPfPKfi)
        /*0008*/ 	.word	0x00000008


	//----- nvinfo : EIATTR_FRAME_SIZE
	.align		4
.L_1:
        /*000c*/ 	.byte	0x04, 0x11
        /*000e*/ 	.short	(.L_3 - .L_2)
	.align		4
.L_2:
        /*0010*/ 	.word	index@(_Z15kernel_low_regsPfPKfi)
        /*0014*/ 	.word	0x00000000


	//----- nvinfo : EIATTR_REGCOUNT
	.align		4
.L_3:
        /*0018*/ 	.byte	0x04, 0x2f
        /*001a*/ 	.short	(.L_5 - .L_4)
	.align		4
.L_4:
        /*001c*/ 	.word	index@(_Z16kernel_high_regsPfPKfi)
        /*0020*/ 	.word	0x00000080


	//----- nvinfo : EIATTR_FRAME_SIZE
	.align		4
.L_5:
        /*0024*/ 	.byte	0x04, 0x11
        /*0026*/ 	.short	(.L_7 - .L_6)
	.align		4
.L_6:
        /*0028*/ 	.word	index@(_Z16kernel_high_regsPfPKfi)
        /*002c*/ 	.word	0x00000000


	//----- nvinfo : EIATTR_MIN_STACK_SIZE
	.align		4
.L_7:
        /*0030*/ 	.byte	0x04, 0x12
        /*0032*/ 	.short	(.L_9 - .L_8)
	.align		4
.L_8:
        /*0034*/ 	.word	index@(_Z16kernel_high_regsPfPKfi)
        /*0038*/ 	.word	0x00000000


	//----- nvinfo : EIATTR_MIN_STACK_SIZE
	.align		4
.L_9:
        /*003c*/ 	.byte	0x04, 0x12
        /*003e*/ 	.short	(.L_11 - .L_10)
	.align		4
.L_10:
        /*0040*/ 	.word	index@(_Z15kernel_low_regsPfPKfi)
        /*0044*/ 	.word	0x00000000
.L_11:


//--------------------- .nv.compat                --------------------------
	.section	.nv.compat,"",@"SHT_CUDA_COMPAT_INFO"
	.align	4
        /*0000*/ 	.byte	0x02, 0x09, 0x00, 0x00, 0x02, 0x02, 0x01, 0x00, 0x02, 0x05, 0x05, 0x00, 0x03, 0x07, 0x01, 0x01
        /*0010*/ 	.byte	0x02, 0x03, 0x00, 0x00, 0x02, 0x06, 0x01, 0x00, 0x04, 0x0b, 0x08, 0x00, 0x09, 0x00, 0x00, 0x00
        /*0020*/ 	.byte	0x00, 0x00, 0x00, 0x00


//--------------------- .nv.info._Z16kernel_high_regsPfPKfi --------------------------
	.section	.nv.info._Z16kernel_high_regsPfPKfi,"",@"SHT_CUDA_INFO"
	.sectionflags	@""
	.align	4


	//----- nvinfo : EIATTR_CUDA_API_VERSION
	.align		4
        /*0000*/ 	.byte	0x04, 0x37
        /*0002*/ 	.short	(.L_13 - .L_12)
.L_12:
        /*0004*/ 	.word	0x00000082


	//----- nvinfo : EIATTR_KPARAM_INFO
	.align		4
.L_13:
        /*0008*/ 	.byte	0x04, 0x17
        /*000a*/ 	.short	(.L_15 - .L_14)
.L_14:
        /*000c*/ 	.word	0x00000000
        /*0010*/ 	.short	0x0002
        /*0012*/ 	.short	0x0010
        /*0014*/ 	.byte	0x00, 0xf0, 0x11, 0x00


	//----- nvinfo : EIATTR_KPARAM_INFO
	.align		4
.L_15:
        /*0018*/ 	.byte	0x04, 0x17
        /*001a*/ 	.short	(.L_17 - .L_16)
.L_16:
        /*001c*/ 	.word	0x00000000
        /*0020*/ 	.short	0x0001
        /*0022*/ 	.short	0x0008
        /*0024*/ 	.byte	0x00, 0xf5, 0x21, 0x00


	//----- nvinfo : EIATTR_KPARAM_INFO
	.align		4
.L_17:
        /*0028*/ 	.byte	0x04, 0x17
        /*002a*/ 	.short	(.L_19 - .L_18)
.L_18:
        /*002c*/ 	.word	0x00000000
        /*0030*/ 	.short	0x0000
        /*0032*/ 	.short	0x0000
        /*0034*/ 	.byte	0x00, 0xf5, 0x21, 0x00


	//----- nvinfo : EIATTR_SPARSE_MMA_MASK
	.align		4
.L_19:
        /*0038*/ 	.byte	0x03, 0x50
        /*003a*/ 	.short	0x0000


	//----- nvinfo : EIATTR_MAXREG_COUNT
	.align		4
        /*003c*/ 	.byte	0x03, 0x1b
        /*003e*/ 	.short	0x00ff


	//----- nvinfo : EIATTR_MERCURY_ISA_VERSION
	.align		4
        /*0040*/ 	.byte	0x03, 0x5f
        /*0042*/ 	.short	0x0101


	//----- nvinfo : EIATTR_VRC_CTA_INIT_COUNT
	.align		4
        /*0044*/ 	.byte	0x02, 0x4a
	.zero		1
	.zero		1


	//----- nvinfo : EIATTR_EXIT_INSTR_OFFSETS
	.align		4
        /*0048*/ 	.byte	0x04, 0x1c
        /*004a*/ 	.short	(.L_21 - .L_20)


	//   ....[0]....
.L_20:
        /*004c*/ 	.word	0x00001960


	//----- nvinfo : EIATTR_CBANK_PARAM_SIZE
	.align		4
.L_21:
        /*0050*/ 	.byte	0x03, 0x19
        /*0052*/ 	.short	0x0014


	//----- nvinfo : EIATTR_PARAM_CBANK
	.align		4
        /*0054*/ 	.byte	0x04, 0x0a
        /*0056*/ 	.short	(.L_23 - .L_22)
	.align		4
.L_22:
        /*0058*/ 	.word	index@(.nv.constant0._Z16kernel_high_regsPfPKfi)
        /*005c*/ 	.short	0x0380
        /*005e*/ 	.short	0x0014


	//----- nvinfo : EIATTR_SW_WAR
	.align		4
.L_23:
        /*0060*/ 	.byte	0x04, 0x36
        /*0062*/ 	.short	(.L_25 - .L_24)
.L_24:
        /*0064*/ 	.word	0x00000008
.L_25:


//--------------------- .nv.info._Z15kernel_low_regsPfPKfi --------------------------
	.section	.nv.info._Z15kernel_low_regsPfPKfi,"",@"SHT_CUDA_INFO"
	.sectionflags	@""
	.align	4


	//----- nvinfo : EIATTR_CUDA_API_VERSION
	.align		4
        /*0000*/ 	.byte	0x04, 0x37
        /*0002*/ 	.short	(.L_27 - .L_26)
.L_26:
        /*0004*/ 	.word	0x00000082


	//----- nvinfo : EIATTR_KPARAM_INFO
	.align		4
.L_27:
        /*0008*/ 	.byte	0x04, 0x17
        /*000a*/ 	.short	(.L_29 - .L_28)
.L_28:
        /*000c*/ 	.word	0x00000000
        /*0010*/ 	.short	0x0002
        /*0012*/ 	.short	0x0010
        /*0014*/ 	.byte	0x00, 0xf0, 0x11, 0x00


	//----- nvinfo : EIATTR_KPARAM_INFO
	.align		4
.L_29:
        /*0018*/ 	.byte	0x04, 0x17
        /*001a*/ 	.short	(.L_31 - .L_30)
.L_30:
        /*001c*/ 	.word	0x00000000
        /*0020*/ 	.short	0x0001
        /*0022*/ 	.short	0x0008
        /*0024*/ 	.byte	0x00, 0xf5, 0x21, 0x00


	//----- nvinfo : EIATTR_KPARAM_INFO
	.align		4
.L_31:
        /*0028*/ 	.byte	0x04, 0x17
        /*002a*/ 	.short	(.L_33 - .L_32)
.L_32:
        /*002c*/ 	.word	0x00000000
        /*0030*/ 	.short	0x0000
        /*0032*/ 	.short	0x0000
        /*0034*/ 	.byte	0x00, 0xf5, 0x21, 0x00


	//----- nvinfo : EIATTR_SPARSE_MMA_MASK
	.align		4
.L_33:
        /*0038*/ 	.byte	0x03, 0x50
        /*003a*/ 	.short	0x0000


	//----- nvinfo : EIATTR_MAXREG_COUNT
	.align		4
        /*003c*/ 	.byte	0x03, 0x1b
        /*003e*/ 	.short	0x00ff


	//----- nvinfo : EIATTR_MERCURY_ISA_VERSION
	.align		4
        /*0040*/ 	.byte	0x03, 0x5f
        /*0042*/ 	.short	0x0101


	//----- nvinfo : EIATTR_VRC_CTA_INIT_COUNT
	.align		4
        /*0044*/ 	.byte	0x02, 0x4a
	.zero		1
	.zero		1


	//----- nvinfo : EIATTR_EXIT_INSTR_OFFSETS
	.align		4
        /*0048*/ 	.byte	0x04, 0x1c
        /*004a*/ 	.short	(.L_35 - .L_34)


	//   ....[0]....
.L_34:
        /*004c*/ 	.word	0x000006c0


	//----- nvinfo : EIATTR_CBANK_PARAM_SIZE
	.align		4
.L_35:
        /*0050*/ 	.byte	0x03, 0x19
        /*0052*/ 	.short	0x0014


	//----- nvinfo : EIATTR_PARAM_CBANK
	.align		4
        /*0054*/ 	.byte	0x04, 0x0a
        /*0056*/ 	.short	(.L_37 - .L_36)
	.align		4
.L_36:
        /*0058*/ 	.word	index@(.nv.constant0._Z15kernel_low_regsPfPKfi)
        /*005c*/ 	.short	0x0380
        /*005e*/ 	.short	0x0014


	//----- nvinfo : EIATTR_SW_WAR
	.align		4
.L_37:
        /*0060*/ 	.byte	0x04, 0x36
        /*0062*/ 	.short	(.L_39 - .L_38)
.L_38:
        /*0064*/ 	.word	0x00000008
.L_39:


//--------------------- .nv.callgraph             --------------------------
	.section	.nv.callgraph,"",@"SHT_CUDA_CALLGRAPH"
	.align	4
	.sectionentsize	8
	.align		4
        /*0000*/ 	.word	0x00000000
	.align		4
        /*0004*/ 	.word	0xffffffff
	.align		4
        /*0008*/ 	.word	0x00000000
	.align		4
        /*000c*/ 	.word	0xfffffffe
	.align		4
        /*0010*/ 	.word	0x00000000
	.align		4
        /*0014*/ 	.word	0xfffffffd
	.align		4
        /*0018*/ 	.word	0x00000000
	.align		4
        /*001c*/ 	.word	0xfffffffc


//--------------------- .text._Z16kernel_high_regsPfPKfi --------------------------
	.section	.text._Z16kernel_high_regsPfPKfi,"ax",@progbits
	.align	128
        .global         _Z16kernel_high_regsPfPKfi
        .type           _Z16kernel_high_regsPfPKfi,@function
        .size           _Z16kernel_high_regsPfPKfi,(.L_x_12 - _Z16kernel_high_regsPfPKfi)
        .other          _Z16kernel_high_regsPfPKfi,@"STO_CUDA_ENTRY STV_DEFAULT"
_Z16kernel_high_regsPfPKfi:
.text._Z16kernel_high_regsPfPKfi:
[----:B------:R-:W-:Y:S01]  /*0000*/  LDC R1, c[0x0][0x37c] ;  /* 0x0000df00ff017b82 */ /* 0x000fe20000000800 */
[----:B------:R-:W0:Y:S07]  /*0010*/  S2R R0, SR_CTAID.X ;  /* 0x0000000000007919 */ /* 0x000e2e0000002500 */
[----:B------:R-:W1:Y:S01]  /*0020*/  LDC.64 R10, c[0x0][0x388] ;  /* 0x0000e200ff0a7b82 */ /* 0x000e620000000a00 */
[----:B------:R-:W0:Y:S01]  /*0030*/  LDCU UR4, c[0x0][0x360] ;  /* 0x00006c00ff0477ac */ /* 0x000e220008000800 */
[----:B------:R-:W0:Y:S01]  /*0040*/  S2R R3, SR_TID.X ;  /* 0x0000000000037919 */ /* 0x000e220000002100 */
[----:B------:R-:W2:Y:S01]  /*0050*/  LDCU.64 UR6, c[0x0][0x358] ;  /* 0x00006b00ff0677ac */ /* 0x000ea20008000a00 */
[----:B0-----:R-:W-:Y:S01]  /*0060*/  IMAD R5, R0, UR4, R3 ;  /* 0x0000000400057c24 */ /* 0x001fe2000f8e0203 */
[----:B------:R-:W0:Y:S03]  /*0070*/  LDCU UR4, c[0x0][0x390] ;  /* 0x00007200ff0477ac */ /* 0x000e260008000800 */
[----:B-1----:R-:W-:-:S05]  /*0080*/  IMAD.WIDE R10, R5, 0x4, R10 ;  /* 0x00000004050a7825 */ /* 0x002fca00078e020a */
[----:B--2---:R-:W2:Y:S01]  /*0090*/  LDG.E.CONSTANT R119, desc[UR6][R10.64] ;  /* 0x000000060a777981 */ /* 0x004ea2000c1e9900 */
[----:B0-----:R-:W-:Y:S01]  /*00a0*/  UISETP.GE.AND UP0, UPT, UR4, 0x1, UPT ;  /* 0x000000010400788c */ /* 0x001fe2000bf06270 */
[C---:B--2---:R-:W-:Y:S01]  /*00b0*/  FADD R71, R119.reuse, 95 ;  /* 0x42be000077477421 */ /* 0x044fe20000000000 */
[----:B------:R-:W-:Y:S01]  /*00c0*/  FADD R2, RZ, R119 ;  /* 0x00000077ff027221 */ /* 0x000fe20000000000 */
[C---:B------:R-:W-:Y:S01]  /*00d0*/  FADD R4, R119.reuse, 1 ;  /* 0x3f80000077047421 */ /* 0x040fe20000000000 */
        /* <DEDUP_REMOVED lines=92> */
[----:B------:R-:W-:Y:S01]  /*06a0*/  FADD R119, R119, 94 ;  /* 0x42bc000077777421 */ /* 0x000fe20000000000 */
[----:B------:R-:W-:Y:S06]  /*06b0*/  BRA.U !UP0, `(.L_x_0) ;  /* 0x0000000d08147547 */ /* 0x000fec000b800000 */
[----:B------:R-:W-:-:S12]  /*06c0*/  UIADD3 UR4, UPT, UPT, -UR4, URZ, URZ ;  /* 0x000000ff04047290 */ /* 0x000fd8000fffe1ff */
.L_x_1:
[----:B------:R-:W-:Y:S01]  /*06d0*/  UIADD3 UR4, UPT, UPT, UR4, 0x1, URZ ;  /* 0x0000000104047890 */ /* 0x000fe2000fffe0ff */
[----:B------:R-:W-:-:S03]  /*06e0*/  HFMA2 R72, -RZ, RZ, 1.875, 4.76837158203125e-07 ;  /* 0x3f800008ff487431 */ /* 0x000fc600000001ff */
[----:B------:R-:W-:Y:S02]  /*06f0*/  UISETP.NE.AND UP0, UPT, UR4, URZ, UPT ;  /* 0x000000ff0400728c */ /* 0x000fe4000bf05270 */
[-C--:B------:R-:W-:Y:S01]  /*0700*/  FFMA R2, R2, R72.reuse, 1 ;  /* 0x3f80000002027423 */ /* 0x080fe20000000048 */
        /* <DEDUP_REMOVED lines=94> */
[----:B------:R-:W-:Y:S01]  /*0cf0*/  FFMA R71, R71, R72, 1 ;  /* 0x3f80000047477423 */ /* 0x000fe20000000048 */
[----:B------:R-:W-:Y:S01]  /*0d00*/  FADD R2, R2, -1 ;  /* 0xbf80000002027421 */ /* 0x000fe20000000000 */
        /* <DEDUP_REMOVED lines=95> */
[----:B------:R-:W-:Y:S06]  /*1300*/  BRA.U UP0, `(.L_x_1) ;  /* 0xfffffff100f07547 */ /* 0x000fec000b83ffff */
.L_x_0:
[----:B------:R-:W-:Y:S01]  /*1310*/  FADD R2, R4, R2 ;  /* 0x0000000204027221 */ /* 0x000fe20000000000 */
        /* <DEDUP_REMOVED lines=34> */
[----:B------:R-:W-:Y:S01]  /*1540*/  FADD R9, RZ, R9 ;  /* 0x00000009ff097221 */ /* 0x000fe20000000000 */
        /* <DEDUP_REMOVED lines=39> */
[----:B------:R-:W0:Y:S01]  /*17c0*/  LDC.64 R4, c[0x0][0x380] ;  /* 0x0000e000ff047b82 */ /* 0x000e220000000a00 */
[----:B------:R-:W1:Y:S01]  /*17d0*/  LDCU UR4, c[0x0][0x360] ;  /* 0x00006c00ff0477ac */ /* 0x000e620008000800 */
        /* <DEDUP_REMOVED lines=17> */
[----:B-1----:R-:W-:-:S02]  /*18f0*/  IMAD R3, R0, UR4, R3 ;  /* 0x0000000400037c24 */ /* 0x002fc4000f8e0203 */
[----:B------:R-:W-:Y:S01]  /*1900*/  FADD R2, R2, R93 ;  /* 0x0000005d02027221 */ /* 0x000fe20000000000 */
[----:B------:R-:W-:-:S03]  /*1910*/  FADD R78, R78, R71 ;  /* 0x000000474e4e7221 */ /* 0x000fc60000000000 */
[----:B------:R-:W-:Y:S01]  /*1920*/  FADD R107, R2, R107 ;  /* 0x0000006b026b7221 */ /* 0x000fe20000000000 */
[----:B0-----:R-:W-:-:S04]  /*1930*/  IMAD.WIDE R2, R3, 0x4, R4 ;  /* 0x0000000403027825 */ /* 0x001fc800078e0204 */
[----:B------:R-:W-:-:S05]  /*1940*/  FADD R107, R107, R78 ;  /* 0x0000004e6b6b7221 */ /* 0x000fca0000000000 */
[----:B------:R-:W-:Y:S01]  /*1950*/  STG.E desc[UR6][R2.64], R107 ;  /* 0x0000006b02007986 */ /* 0x000fe2000c101906 */
[----:B------:R-:W-:Y:S05]  /*1960*/  EXIT ;  /* 0x000000000000794d */ /* 0x000fea0003800000 */
.L_x_2:
[----:B------:R-:W-:-:S00]  /*1970*/  BRA `(.L_x_2) ;  /* 0xfffffffc00fc7947 */ /* 0x000fc0000383ffff */
[----:B------:R-:W-:-:S00]  /*1980*/  NOP ;  /* 0x0000000000007918 */ /* 0x000fc00000000000 */
[----:B------:R-:W-:-:S00]  /*1990*/  NOP ;  /* 0x0000000000007918 */ /* 0x000fc00000000000 */
[----:B------:R-:W-:-:S00]  /*19a0*/  NOP ;  /* 0x0000000000007918 */ /* 0x000fc00000000000 */
[----:B------:R-:W-:-:S00]  /*19b0*/  NOP ;  /* 0x0000000000007918 */ /* 0x000fc00000000000 */
[----:B------:R-:W-:-:S00]  /*19c0*/  NOP ;  /* 0x0000000000007918 */ /* 0x000fc00000000000 */
[----:B------:R-:W-:-:S00]  /*19d0*/  NOP ;  /* 0x0000000000007918 */ /* 0x000fc00000000000 */
[----:B------:R-:W-:-:S00]  /*19e0*/  NOP ;  /* 0x0000000000007918 */ /* 0x000fc00000000000 */
[----:B------:R-:W-:-:S00]  /*19f0*/  NOP ;  /* 0x0000000000007918 */ /* 0x000fc00000000000 */
.L_x_12:


//--------------------- .text._Z15kernel_low_regsPfPKfi --------------------------
	.section	.text._Z15kernel_low_regsPfPKfi,"ax",@progbits
	.align	128
        .global         _Z15kernel_low_regsPfPKfi
        .type           _Z15kernel_low_regsPfPKfi,@function
        .size           _Z15kernel_low_regsPfPKfi,(.L_x_13 - _Z15kernel_low_regsPfPKfi)
        .other          _Z15kernel_low_regsPfPKfi,@"STO_CUDA_ENTRY STV_DEFAULT"
_Z15kernel_low_regsPfPKfi:
.text._Z15kernel_low_regsPfPKfi:
[----:B------:R-:W-:Y:S01]  /*0000*/  LDC R1, c[0x0][0x37c] ;  /* 0x0000df00ff017b82 */ /* 0x000fe20000000800 */
[----:B------:R-:W0:Y:S07]  /*0010*/  S2R R0, SR_CTAID.X ;  /* 0x0000000000007919 */ /* 0x000e2e0000002500 */
[----:B------:R-:W1:Y:S01]  /*0020*/  LDC.64 R2, c[0x0][0x388] ;  /* 0x0000e200ff027b82 */ /* 0x000e620000000a00 */
[----:B------:R-:W0:Y:S01]  /*0030*/  LDCU UR4, c[0x0][0x360] ;  /* 0x00006c00ff0477ac */ /* 0x000e220008000800 */
[----:B------:R-:W0:Y:S01]  /*0040*/  S2R R5, SR_TID.X ;  /* 0x0000000000057919 */ /* 0x000e220000002100 */
[----:B------:R-:W2:Y:S01]  /*0050*/  LDCU.64 UR6, c[0x0][0x358] ;  /* 0x00006b00ff0677ac */ /* 0x000ea20008000a00 */
[----:B------:R-:W3:Y:S01]  /*0060*/  LDCU UR5, c[0x0][0x390] ;  /* 0x00007200ff0577ac */ /* 0x000ee20008000800 */
[----:B0-----:R-:W-:-:S04]  /*0070*/  IMAD R0, R0, UR4, R5 ;  /* 0x0000000400007c24 */ /* 0x001fc8000f8e0205 */
[----:B-1----:R-:W-:-:S05]  /*0080*/  IMAD.WIDE R2, R0, 0x4, R2 ;  /* 0x0000000400027825 */ /* 0x002fca00078e0202 */
[----:B--2---:R0:W5:Y:S01]  /*0090*/  LDG.E.CONSTANT R5, desc[UR6][R2.64] ;  /* 0x0000000602057981 */ /* 0x004162000c1e9900 */
[----:B---3--:R-:W-:-:S09]  /*00a0*/  UISETP.GE.AND UP0, UPT, UR5, 0x1, UPT ;  /* 0x000000010500788c */ /* 0x008fd2000bf06270 */
[----:B0-----:R-:W-:Y:S05]  /*00b0*/  BRA.U !UP0, `(.L_x_3) ;  /* 0x0000000508747547 */ /* 0x001fea000b800000 */
[----:B------:R-:W-:Y:S02]  /*00c0*/  UISETP.GE.U32.AND UP0, UPT, UR5, 0x4, UPT ;  /* 0x000000040500788c */ /* 0x000fe4000bf06070 */
[----:B------:R-:W-:-:S07]  /*00d0*/  ULOP3.LUT UR4, UR5, 0x3, URZ, 0xc0, !UPT ;  /* 0x0000000305047892 */ /* 0x000fce000f8ec0ff */
[----:B------:R-:W-:Y:S05]  /*00e0*/  BRA.U !UP0, `(.L_x_4) ;  /* 0x0000000508447547 */ /* 0x000fea000b800000 */
[----:B------:R-:W-:-:S04]  /*00f0*/  ULOP3.LUT UR5, UR5, 0x7ffffffc, URZ, 0xc0, !UPT ;  /* 0x7ffffffc05057892 */ /* 0x000fc8000f8ec0ff */
[----:B------:R-:W-:-:S04]  /*0100*/  UIADD3 UR5, UPT, UPT, -UR5, URZ, URZ ;  /* 0x000000ff05057290 */ /* 0x000fc8000fffe1ff */
[----:B------:R-:W-:-:S09]  /*0110*/  UISETP.GE.AND UP0, UPT, UR5, URZ, UPT ;  /* 0x000000ff0500728c */ /* 0x000fd2000bf06270 */
[----:B------:R-:W-:Y:S05]  /*0120*/  BRA.U UP0, `(.L_x_5) ;  /* 0x0000000500047547 */ /* 0x000fea000b800000 */
[----:B------:R-:W-:Y:S02]  /*0130*/  UIADD3 UR8, UPT, UPT, -UR5, URZ, URZ ;  /* 0x000000ff05087290 */ /* 0x000fe4000fffe1ff */
[----:B------:R-:W-:Y:S02]  /*0140*/  UPLOP3.LUT UP0, UPT, UPT, UPT, UPT, 0x80, 0x8 ;  /* 0x000000000008789c */ /* 0x000fe40003f0f070 */
[----:B------:R-:W-:-:S09]  /*0150*/  UISETP.GT.AND UP1, UPT, UR8, 0xc, UPT ;  /* 0x0000000c0800788c */ /* 0x000fd2000bf24270 */
[----:B------:R-:W-:Y:S05]  /*0160*/  BRA.U !UP1, `(.L_x_6) ;  /* 0x0000000109947547 */ /* 0x000fea000b800000 */
[----:B------:R-:W-:-:S11]  /*0170*/  UPLOP3.LUT UP0, UPT, UPT, UPT, UPT, 0x40, 0x4 ;  /* 0x000000000004789c */ /* 0x000fd60003f0e870 */
.L_x_7:
[----:B------:R-:W-:Y:S01]  /*0180*/  HFMA2 R2, -RZ, RZ, 1.875, 4.76837158203125e-07 ;  /* 0x3f800008ff027431 */ /* 0x000fe200000001ff */
[----:B------:R-:W-:-:S04]  /*0190*/  UIADD3 UR5, UPT, UPT, UR5, 0x10, URZ ;  /* 0x0000001005057890 */ /* 0x000fc8000fffe0ff */
[----:B------:R-:W-:Y:S01]  /*01a0*/  UISETP.GE.AND UP1, UPT, UR5, -0xc, UPT ;  /* 0xfffffff40500788c */ /* 0x000fe2000bf26270 */
[----:B-----5:R-:W-:-:S04]  /*01b0*/  FFMA R5, R5, R2, 1 ;  /* 0x3f80000005057423 */ /* 0x020fc80000000002 */
[----:B------:R-:W-:-:S04]  /*01c0*/  FADD R5, R5, -1 ;  /* 0xbf80000005057421 */ /* 0x000fc80000000000 */
[----:B------:R-:W-:-:S04]  /*01d0*/  FFMA R5, R5, R2, 1 ;  /* 0x3f80000005057423 */ /* 0x000fc80000000002 */
        /* <DEDUP_REMOVED lines=28> */
[----:B------:R-:W-:Y:S01]  /*03a0*/  FADD R5, R5, -1 ;  /* 0xbf80000005057421 */ /* 0x000fe20000000000 */
[----:B------:R-:W-:Y:S06]  /*03b0*/  BRA.U !UP1, `(.L_x_7) ;  /* 0xfffffffd09707547 */ /* 0x000fec000b83ffff */
.L_x_6:
[----:B------:R-:W-:-:S04]  /*03c0*/  UIADD3 UR8, UPT, UPT, -UR5, URZ, URZ ;  /* 0x000000ff05087290 */ /* 0x000fc8000fffe1ff */
[----:B------:R-:W-:-:S09]  /*03d0*/  UISETP.GT.AND UP1, UPT, UR8, 0x4, UPT ;  /* 0x000000040800788c */ /* 0x000fd2000bf24270 */
[----:B------:R-:W-:Y:S05]  /*03e0*/  BRA.U !UP1, `(.L_x_8) ;  /* 0x00000001094c7547 */ /* 0x000fea000b800000 */
[----:B------:R-:W-:Y:S01]  /*03f0*/  MOV R2, 0x3f800008 ;  /* 0x3f80000800027802 */ /* 0x000fe20000000f00 */
[----:B------:R-:W-:Y:S02]  /*0400*/  UPLOP3.LUT UP0, UPT, UPT, UPT, UPT, 0x40, 0x4 ;  /* 0x000000000004789c */ /* 0x000fe40003f0e870 */
[----:B------:R-:W-:Y:S02]  /*0410*/  UIADD3 UR5, UPT, UPT, UR5, 0x8, URZ ;  /* 0x0000000805057890 */ /* 0x000fe4000fffe0ff */
        /* <DEDUP_REMOVED lines=15> */
[----:B------:R-:W-:-:S07]  /*0510*/  FADD R5, R5, -1 ;  /* 0xbf80000005057421 */ /* 0x000fce0000000000 */
.L_x_8:
[----:B------:R-:W-:-:S09]  /*0520*/  UISETP.NE.OR UP0, UPT, UR5, URZ, UP0 ;  /* 0x000000ff0500728c */ /* 0x000fd20008705670 */
[----:B------:R-:W-:Y:S05]  /*0530*/  BRA.U !UP0, `(.L_x_4) ;  /* 0x0000000108307547 */ /* 0x000fea000b800000 */
.L_x_5:
[----:B------:R-:W-:-:S07]  /*0540*/  HFMA2 R2, -RZ, RZ, 1.875, 4.76837158203125e-07 ;  /* 0x3f800008ff027431 */ /* 0x000fce00000001ff */
.L_x_9:
[----:B-----5:R-:W-:Y:S01]  /*0550*/  FFMA R5, R5, R2, 1 ;  /* 0x3f80000005057423 */ /* 0x020fe20000000002 */
[----:B------:R-:W-:-:S03]  /*0560*/  UIADD3 UR5, UPT, UPT, UR5, 0x4, URZ ;  /* 0x0000000405057890 */ /* 0x000fc6000fffe0ff */
[----:B------:R-:W-:Y:S01]  /*0570*/  FADD R5, R5, -1 ;  /* 0xbf80000005057421 */ /* 0x000fe20000000000 */
[----:B------:R-:W-:-:S03]  /*0580*/  UISETP.NE.AND UP0, UPT, UR5, URZ, UPT ;  /* 0x000000ff0500728c */ /* 0x000fc6000bf05270 */
[----:B------:R-:W-:-:S04]  /*0590*/  FFMA R5, R5, R2, 1 ;  /* 0x3f80000005057423 */ /* 0x000fc80000000002 */
[----:B------:R-:W-:-:S04]  /*05a0*/  FADD R5, R5, -1 ;  /* 0xbf80000005057421 */ /* 0x000fc80000000000 */
[----:B------:R-:W-:-:S04]  /*05b0*/  FFMA R5, R5, R2, 1 ;  /* 0x3f80000005057423 */ /* 0x000fc80000000002 */
[----:B------:R-:W-:-:S04]  /*05c0*/  FADD R5, R5, -1 ;  /* 0xbf80000005057421 */ /* 0x000fc80000000000 */
[----:B------:R-:W-:-:S04]  /*05d0*/  FFMA R5, R5, R2, 1 ;  /* 0x3f80000005057423 */ /* 0x000fc80000000002 */
[----:B------:R-:W-:Y:S01]  /*05e0*/  FADD R5, R5, -1 ;  /* 0xbf80000005057421 */ /* 0x000fe20000000000 */
[----:B------:R-:W-:Y:S06]  /*05f0*/  BRA.U UP0, `(.L_x_9) ;  /* 0xfffffffd00d47547 */ /* 0x000fec000b83ffff */
.L_x_4:
[----:B------:R-:W-:-:S09]  /*0600*/  UISETP.NE.AND UP0, UPT, UR4, URZ, UPT ;  /* 0x000000ff0400728c */ /* 0x000fd2000bf05270 */
[----:B------:R-:W-:Y:S05]  /*0610*/  BRA.U !UP0, `(.L_x_3) ;  /* 0x00000001081c7547 */ /* 0x000fea000b800000 */
[----:B------:R-:W-:Y:S01]  /*0620*/  MOV R2, 0x3f800008 ;  /* 0x3f80000800027802 */ /* 0x000fe20000000f00 */
[----:B------:R-:W-:-:S12]  /*0630*/  UIADD3 UR4, UPT, UPT, -UR4, URZ, URZ ;  /* 0x000000ff04047290 */ /* 0x000fd8000fffe1ff */
.L_x_10:
[----:B------:R-:W-:Y:S01]  /*0640*/  UIADD3 UR4, UPT, UPT, UR4, 0x1, URZ ;  /* 0x0000000104047890 */ /* 0x000fe2000fffe0ff */
[----:B-----5:R-:W-:-:S03]  /*0650*/  FFMA R5, R5, R2, 1 ;  /* 0x3f80000005057423 */ /* 0x020fc60000000002 */
[----:B------:R-:W-:Y:S01]  /*0660*/  UISETP.NE.AND UP0, UPT, UR4, URZ, UPT ;  /* 0x000000ff0400728c */ /* 0x000fe2000bf05270 */
[----:B------:R-:W-:-:S08]  /*0670*/  FADD R5, R5, -1 ;  /* 0xbf80000005057421 */ /* 0x000fd00000000000 */
[----:B------:R-:W-:Y:S05]  /*0680*/  BRA.U UP0, `(.L_x_10) ;  /* 0xfffffffd00ec7547 */ /* 0x000fea000b83ffff */
.L_x_3:
[----:B------:R-:W0:Y:S02]  /*0690*/  LDC.64 R2, c[0x0][0x380] ;  /* 0x0000e000ff027b82 */ /* 0x000e240000000a00 */
[----:B0-----:R-:W-:-:S05]  /*06a0*/  IMAD.WIDE R2, R0, 0x4, R2 ;  /* 0x0000000400027825 */ /* 0x001fca00078e0202 */
[----:B-----5:R-:W-:Y:S01]  /*06b0*/  STG.E desc[UR6][R2.64], R5 ;  /* 0x0000000502007986 */ /* 0x020fe2000c101906 */
[----:B------:R-:W-:Y:S05]  /*06c0*/  EXIT ;  /* 0x000000000000794d */ /* 0x000fea0003800000 */
.L_x_11:
        /* <DEDUP_REMOVED lines=11> */
.L_x_13:


//--------------------- .nv.shared.reserved.0     --------------------------
	.section	.nv.shared.reserved.0,"aw",@nobits
	.weak		__nv_reservedSMEM_offset_0_alias
	.size		__nv_reservedSMEM_offset_0_alias, 0, 64
	.other		__nv_reservedSMEM_offset_0_alias,@"STO_CUDA_RESERVED_SHARED STV_DEFAULT"
__nv_reservedSMEM_offset_0_alias:
	.zero		0
	.zero		64


//--------------------- .nv.constant0._Z16kernel_high_regsPfPKfi --------------------------
	.section	.nv.constant0._Z16kernel_high_regsPfPKfi,"a",@progbits
	.sectionflags	@""
	.align	4
.nv.constant0._Z16kernel_high_regsPfPKfi:
	.zero		916


//--------------------- .nv.constant0._Z15kernel_low_regsPfPKfi --------------------------
	.section	.nv.constant0._Z15kernel_low_regsPfPKfi,"a",@progbits
	.sectionflags	@""
	.align	4
.nv.constant0._Z15kernel_low_regsPfPKfi:
	.zero		916


//--------------------- SYMBOLS --------------------------

	.type		.nv.reservedSmem.offset0,@object
	.size		.nv.reservedSmem.offset0,0x4
